	.headerflags	@"EF_CUDA_TEXMODE_UNIFIED EF_CUDA_64BIT_ADDRESS EF_CUDA_ACCELERATORS EF_CUDA_SM90 EF_CUDA_VIRTUAL_SM(EF_CUDA_SM90)"
	.elftype	@"ET_EXEC"


//--------------------- .nv.info                  --------------------------
	.section	.nv.info,"",@"SHT_CUDA_INFO"
	.align	4


	//----- nvinfo : EIATTR_REGCOUNT
	.align		4
        /*0000*/ 	.byte	0x04, 0x2f
        /*0002*/ 	.short	(.L_1 - .L_0)
	.align		4
.L_0:
        /*0004*/ 	.word	index@(triton_mm)
        /*0008*/ 	.word	0x00000048


	//----- nvinfo : EIATTR_MIN_STACK_SIZE
	.align		4
.L_1:
        /*000c*/ 	.byte	0x04, 0x12
        /*000e*/ 	.short	(.L_3 - .L_2)
	.align		4
.L_2:
        /*0010*/ 	.word	index@(triton_mm)
        /*0014*/ 	.word	0x00000000


	//----- nvinfo : EIATTR_FRAME_SIZE
	.align		4
.L_3:
        /*0018*/ 	.byte	0x04, 0x11
        /*001a*/ 	.short	(.L_5 - .L_4)
	.align		4
.L_4:
        /*001c*/ 	.word	index@(triton_mm)
        /*0020*/ 	.word	0x00000000


	//----- nvinfo : EIATTR_MIN_STACK_SIZE
	.align		4
.L_5:
        /*0024*/ 	.byte	0x04, 0x12
        /*0026*/ 	.short	(.L_7 - .L_6)
	.align		4
.L_6:
        /*0028*/ 	.word	index@(triton_mm)
        /*002c*/ 	.word	0x00000000
.L_7:


//--------------------- .nv.info.triton_mm        --------------------------
	.section	.nv.info.triton_mm,"",@"SHT_CUDA_INFO"
	.sectionflags	@""
	.align	4


	//----- nvinfo : EIATTR_CUDA_API_VERSION
	.align		4
        /*0000*/ 	.byte	0x04, 0x37
        /*0002*/ 	.short	(.L_9 - .L_8)
.L_8:
        /*0004*/ 	.word	0x0000007c


	//----- nvinfo : EIATTR_KPARAM_INFO
	.align		4
.L_9:
        /*0008*/ 	.byte	0x04, 0x17
        /*000a*/ 	.short	(.L_11 - .L_10)
.L_10:
        /*000c*/ 	.word	0x00000000
        /*0010*/ 	.short	0x0002
        /*0012*/ 	.short	0x0010
        /*0014*/ 	.byte	0x00, 0xf0, 0x21, 0x00


	//----- nvinfo : EIATTR_KPARAM_INFO
	.align		4
.L_11:
        /*0018*/ 	.byte	0x04, 0x17
        /*001a*/ 	.short	(.L_13 - .L_12)
.L_12:
        /*001c*/ 	.word	0x00000000
        /*0020*/ 	.short	0x0001
        /*0022*/ 	.short	0x0008
        /*0024*/ 	.byte	0x00, 0xf0, 0x21, 0x00


	//----- nvinfo : EIATTR_KPARAM_INFO
	.align		4
.L_13:
        /*0028*/ 	.byte	0x04, 0x17
        /*002a*/ 	.short	(.L_15 - .L_14)
.L_14:
        /*002c*/ 	.word	0x00000000
        /*0030*/ 	.short	0x0000
        /*0032*/ 	.short	0x0000
        /*0034*/ 	.byte	0x00, 0xf0, 0x21, 0x00


	//----- nvinfo : EIATTR_SPARSE_MMA_MASK
	.align		4
.L_15:
        /*0038*/ 	.byte	0x03, 0x50
        /*003a*/ 	.short	0x0000


	//----- nvinfo : EIATTR_MAXREG_COUNT
	.align		4
        /*003c*/ 	.byte	0x03, 0x1b
        /*003e*/ 	.short	0x00ff


	//----- nvinfo : EIATTR_EXIT_INSTR_OFFSETS
	.align		4
        /*0040*/ 	.byte	0x04, 0x1c
        /*0042*/ 	.short	(.L_17 - .L_16)


	//   ....[0]....
.L_16:
        /*0044*/ 	.word	0x000015e0


	//   ....[1]....
        /*0048*/ 	.word	0x00001610


	//----- nvinfo : EIATTR_MAX_THREADS
	.align		4
.L_17:
        /*004c*/ 	.byte	0x04, 0x05
        /*004e*/ 	.short	(.L_19 - .L_18)
.L_18:
        /*0050*/ 	.word	0x00000080
        /*0054*/ 	.word	0x00000001
        /*0058*/ 	.word	0x00000001


	//----- nvinfo : EIATTR_CBANK_PARAM_SIZE
	.align		4
.L_19:
        /*005c*/ 	.byte	0x03, 0x19
        /*005e*/ 	.short	0x0018


	//----- nvinfo : EIATTR_PARAM_CBANK
	.align		4
        /*0060*/ 	.byte	0x04, 0x0a
        /*0062*/ 	.short	(.L_21 - .L_20)
	.align		4
.L_20:
        /*0064*/ 	.word	index@(.nv.constant0.triton_mm)
        /*0068*/ 	.short	0x0210
        /*006a*/ 	.short	0x0018


	//----- nvinfo : EIATTR_SW_WAR
	.align		4
.L_21:
        /*006c*/ 	.byte	0x04, 0x36
        /*006e*/ 	.short	(.L_23 - .L_22)
.L_22:
        /*0070*/ 	.word	0x00000008
.L_23:


//--------------------- .nv.callgraph             --------------------------
	.section	.nv.callgraph,"",@"SHT_CUDA_CALLGRAPH"
	.align	4
	.sectionentsize	8
	.align		4
        /*0000*/ 	.word	0x00000000
	.align		4
        /*0004*/ 	.word	0xffffffff
	.align		4
        /*0008*/ 	.word	0x00000000
	.align		4
        /*000c*/ 	.word	0xfffffffe
	.align		4
        /*0010*/ 	.word	0x00000000
	.align		4
        /*0014*/ 	.word	0xfffffffd
	.align		4
        /*0018*/ 	.word	0x00000000
	.align		4
        /*001c*/ 	.word	0xfffffffc


//--------------------- .text.triton_mm           --------------------------
	.section	.text.triton_mm,"ax",@progbits
	.sectionflags	@"SHF_BARRIERS=1"
	.align	128
        .global         triton_mm
        .type           triton_mm,@function
        .size           triton_mm,(.L_x_2 - triton_mm)
        .other          triton_mm,@"STO_CUDA_ENTRY STV_DEFAULT"
triton_mm:
.text.triton_mm:
[----:B------:R-:W1:Y:S01]  /*0000*/  LDC R1, c[0x0][0x28] ;  /* 0x00000a00ff017b82 */ /* 0x000e620000000800 */
[----:B------:R-:W2:Y:S01]  /*0010*/  S2R R2, SR_CTAID.X ;  /* 0x0000000000027919 */ /* 0x000ea20000002500 */
[----:B------:R-:W-:-:S06]  /*0020*/  IMAD.MOV.U32 R0, RZ, RZ, -0x8 ;  /* 0xfffffff8ff007424 */ /* 0x000fcc00078e00ff */
[----:B------:R-:W3:Y:S01]  /*0030*/  S2UR UR4, SR_CgaCtaId ;  /* 0x00000000000479c3 */ /* 0x000ee20000008800 */
[----:B------:R-:W-:Y:S01]  /*0040*/  UMOV UR5, 0x400 ;  /* 0x0000040000057882 */ /* 0x000fe20000000000 */
[----:B------:R-:W4:Y:S01]  /*0050*/  S2R R39, SR_TID.X ;  /* 0x0000000000277919 */ /* 0x000f220000002100 */
[----:B------:R-:W-:Y:S01]  /*0060*/  ULDC.64 UR6, c[0x0][0x208] ;  /* 0x0000820000067ab9 */ /* 0x000fe20000000a00 */
[----:B------:R-:W-:Y:S01]  /*0070*/  IMAD.MOV.U32 R65, RZ, RZ, RZ ;  /* 0x000000ffff417224 */ /* 0x000fe200078e00ff */
[----:B------:R-:W-:Y:S01]  /*0080*/  UMOV UR8, URZ ;  /* 0x0000003f00087c82 */ /* 0x000fe20008000000 */
[----:B---3--:R-:W-:-:S03]  /*0090*/  UPRMT UR4, UR4, 0x654, UR5 ;  /* 0x0000065404047896 */ /* 0x008fc60008000005 */
[----:B------:R-:W-:Y:S01]  /*00a0*/  UMOV UR5, URZ ;  /* 0x0000003f00057c82 */ /* 0x000fe20008000000 */
[C---:B--2---:R-:W-:Y:S01]  /*00b0*/  IMAD.HI R4, R2.reuse, 0x2aaaaaab, RZ ;  /* 0x2aaaaaab02047827 */ /* 0x044fe200078e02ff */
[----:B------:R-:W-:Y:S02]  /*00c0*/  IABS R6, R2 ;  /* 0x0000000200067213 */ /* 0x000fe40000000000 */
[----:B------:R-:W-:Y:S01]  /*00d0*/  ISETP.GE.AND P2, PT, R2, RZ, PT ;  /* 0x000000ff0200720c */ /* 0x000fe20003f46270 */
[----:B----4-:R-:W-:Y:S01]  /*00e0*/  IMAD.SHL.U32 R24, R39, 0x8, RZ ;  /* 0x0000000827187824 */ /* 0x010fe200078e00ff */
[----:B------:R-:W-:Y:S02]  /*00f0*/  SHF.R.U32.HI R7, RZ, 0x1f, R4 ;  /* 0x0000001fff077819 */ /* 0x000fe40000011604 */
[----:B------:R-:W-:Y:S02]  /*0100*/  SHF.R.U32.HI R9, RZ, 0x4, R39 ;  /* 0x00000004ff097819 */ /* 0x000fe40000011627 */
[----:B------:R-:W-:-:S02]  /*0110*/  LEA.HI.SX32 R7, R4, R7, 0x17 ;  /* 0x0000000704077211 */ /* 0x000fc400078fbaff */
[----:B------:R-:W-:Y:S02]  /*0120*/  LOP3.LUT R24, R24, 0x78, RZ, 0xc0, !PT ;  /* 0x0000007818187812 */ /* 0x000fe400078ec0ff */
[----:B------:R-:W-:Y:S01]  /*0130*/  SGXT.U32 R9, R9, 0x3 ;  /* 0x000000030909781a */ /* 0x000fe20000000000 */
[----:B------:R-:W-:Y:S01]  /*0140*/  IMAD R0, R7, R0, 0x80 ;  /* 0x0000008007007424 */ /* 0x000fe200078e0200 */
[----:B------:R-:W-:Y:S02]  /*0150*/  SHF.R.U32.HI R14, RZ, 0x3, R39 ;  /* 0x00000003ff0e7819 */ /* 0x000fe40000011627 */
[C---:B------:R-:W-:Y:S01]  /*0160*/  LOP3.LUT R47, R9.reuse, 0x8, RZ, 0xfc, !PT ;  /* 0x00000008092f7812 */ /* 0x040fe200078efcff */
[C---:B------:R-:W-:Y:S01]  /*0170*/  IMAD.SHL.U32 R13, R9.reuse, 0x10, RZ ;  /* 0x00000010090d7824 */ /* 0x040fe200078e00ff */
[----:B------:R-:W-:Y:S01]  /*0180*/  VIMNMX R10, R0, 0x8, PT ;  /* 0x00000008000a7848 */ /* 0x000fe20003fe0100 */
[C---:B------:R-:W-:Y:S01]  /*0190*/  IMAD.SHL.U32 R15, R9.reuse, 0x100, RZ ;  /* 0x00000100090f7824 */ /* 0x040fe200078e00ff */
[----:B------:R-:W-:Y:S01]  /*01a0*/  LOP3.LUT R45, R9, 0x18, RZ, 0xfc, !PT ;  /* 0x00000018092d7812 */ /* 0x000fe200078efcff */
[----:B------:R-:W-:Y:S01]  /*01b0*/  IMAD.SHL.U32 R47, R47, 0x100, RZ ;  /* 0x000001002f2f7824 */ /* 0x000fe200078e00ff */
[----:B------:R-:W-:-:S02]  /*01c0*/  IABS R0, R10 ;  /* 0x0000000a00007213 */ /* 0x000fc40000000000 */
[----:B------:R-:W-:Y:S01]  /*01d0*/  IABS R11, R10 ;  /* 0x0000000a000b7213 */ /* 0x000fe20000000000 */
[----:B------:R-:W-:Y:S01]  /*01e0*/  IMAD.SHL.U32 R45, R45, 0x100, RZ ;  /* 0x000001002d2d7824 */ /* 0x000fe200078e00ff */
[----:B------:R-:W2:Y:S01]  /*01f0*/  I2F.RP R8, R0 ;  /* 0x0000000000087306 */ /* 0x000ea20000209400 */
[----:B------:R-:W-:Y:S02]  /*0200*/  SGXT.U32 R14, R14, 0x1 ;  /* 0x000000010e0e781a */ /* 0x000fe40000000000 */
[----:B------:R-:W-:Y:S01]  /*0210*/  IMAD.MOV R11, RZ, RZ, -R11 ;  /* 0x000000ffff0b7224 */ /* 0x000fe200078e0a0b */
[----:B------:R-:W-:Y:S02]  /*0220*/  SHF.R.U32.HI R41, RZ, 0x2, R39 ;  /* 0x00000002ff297819 */ /* 0x000fe40000011627 */
[C---:B------:R-:W-:Y:S02]  /*0230*/  LOP3.LUT R30, R14.reuse, 0x4, RZ, 0xfc, !PT ;  /* 0x000000040e1e7812 */ /* 0x040fe400078efcff */
[----:B------:R-:W-:-:S02]  /*0240*/  LOP3.LUT R28, R14, 0x8, RZ, 0xfc, !PT ;  /* 0x000000080e1c7812 */ /* 0x000fc400078efcff */
[----:B------:R-:W-:Y:S02]  /*0250*/  LOP3.LUT R40, R14, 0x7, R39, 0x78, !PT ;  /* 0x000000070e287812 */ /* 0x000fe400078e7827 */
[----:B------:R-:W-:Y:S02]  /*0260*/  LOP3.LUT R30, R30, 0x7, R39, 0x78, !PT ;  /* 0x000000071e1e7812 */ /* 0x000fe400078e7827 */
[----:B------:R-:W-:Y:S01]  /*0270*/  LOP3.LUT R28, R28, 0x7, R39, 0x78, !PT ;  /* 0x000000071c1c7812 */ /* 0x000fe200078e7827 */
[----:B--2---:R-:W2:Y:S01]  /*0280*/  MUFU.RCP R4, R8 ;  /* 0x0000000800047308 */ /* 0x004ea20000001000 */
[----:B------:R-:W-:Y:S01]  /*0290*/  IMAD.SHL.U32 R40, R40, 0x10, RZ ;  /* 0x0000001028287824 */ /* 0x000fe200078e00ff */
[----:B------:R-:W-:Y:S01]  /*02a0*/  SHF.R.U32.HI R32, RZ, 0x4, R39 ;  /* 0x00000004ff207819 */ /* 0x000fe20000011627 */
[----:B------:R-:W-:Y:S02]  /*02b0*/  IMAD.SHL.U32 R30, R30, 0x10, RZ ;  /* 0x000000101e1e7824 */ /* 0x000fe400078e00ff */
[----:B------:R-:W-:Y:S01]  /*02c0*/  IMAD.SHL.U32 R28, R28, 0x10, RZ ;  /* 0x000000101c1c7824 */ /* 0x000fe200078e00ff */
[----:B------:R-:W-:-:S04]  /*02d0*/  SGXT.U32 R32, R32, 0x1 ;  /* 0x000000012020781a */ /* 0x000fc80000000000 */
[C---:B------:R-:W-:Y:S02]  /*02e0*/  LOP3.LUT R38, R32.reuse, 0x2, RZ, 0xfc, !PT ;  /* 0x0000000220267812 */ /* 0x040fe400078efcff */
[C---:B------:R-:W-:Y:S02]  /*02f0*/  LOP3.LUT R36, R32.reuse, 0x6, RZ, 0xfc, !PT ;  /* 0x0000000620247812 */ /* 0x040fe400078efcff */
[----:B------:R-:W-:Y:S01]  /*0300*/  LOP3.LUT R34, R32, 0xa, RZ, 0xfc, !PT ;  /* 0x0000000a20227812 */ /* 0x000fe200078efcff */
[----:B--2---:R-:W-:Y:S01]  /*0310*/  VIADD R4, R4, 0xffffffe ;  /* 0x0ffffffe04047836 */ /* 0x004fe20000000000 */
[----:B------:R-:W-:Y:S02]  /*0320*/  LOP3.LUT R8, R14, 0x2, RZ, 0xfc, !PT ;  /* 0x000000020e087812 */ /* 0x000fe400078efcff */
[----:B------:R-:W-:Y:S01]  /*0330*/  LOP3.LUT R38, R38, 0x7, R39, 0x78, !PT ;  /* 0x0000000726267812 */ /* 0x000fe200078e7827 */
[----:B------:R-:W2:Y:S01]  /*0340*/  F2I.FTZ.U32.TRUNC.NTZ R5, R4 ;  /* 0x0000000400057305 */ /* 0x000ea2000021f000 */
[----:B------:R-:W-:-:S02]  /*0350*/  LOP3.LUT R8, R8, 0x7, R39, 0x78, !PT ;  /* 0x0000000708087812 */ /* 0x000fc400078e7827 */
[----:B------:R-:W-:Y:S01]  /*0360*/  LOP3.LUT R36, R36, 0x7, R39, 0x78, !PT ;  /* 0x0000000724247812 */ /* 0x000fe200078e7827 */
[----:B------:R-:W-:Y:S01]  /*0370*/  IMAD.SHL.U32 R38, R38, 0x10, RZ ;  /* 0x0000001026267824 */ /* 0x000fe200078e00ff */
[----:B------:R-:W-:Y:S01]  /*0380*/  LOP3.LUT R34, R34, 0x7, R39, 0x78, !PT ;  /* 0x0000000722227812 */ /* 0x000fe200078e7827 */
[----:B------:R-:W-:Y:S02]  /*0390*/  IMAD.SHL.U32 R8, R8, 0x10, RZ ;  /* 0x0000001008087824 */ /* 0x000fe400078e00ff */
[----:B------:R-:W-:Y:S02]  /*03a0*/  IMAD.SHL.U32 R36, R36, 0x10, RZ ;  /* 0x0000001024247824 */ /* 0x000fe400078e00ff */
[----:B------:R-:W-:Y:S02]  /*03b0*/  IMAD.SHL.U32 R34, R34, 0x10, RZ ;  /* 0x0000001022227824 */ /* 0x000fe400078e00ff */
[----:B--2---:R-:W-:Y:S02]  /*03c0*/  IMAD.MOV R3, RZ, RZ, -R5 ;  /* 0x000000ffff037224 */ /* 0x004fe400078e0a05 */
[----:B------:R-:W-:-:S02]  /*03d0*/  IMAD.MOV.U32 R4, RZ, RZ, RZ ;  /* 0x000000ffff047224 */ /* 0x000fc400078e00ff */
[----:B------:R-:W-:-:S04]  /*03e0*/  IMAD R3, R3, R0, RZ ;  /* 0x0000000003037224 */ /* 0x000fc800078e02ff */
[----:B------:R-:W-:-:S04]  /*03f0*/  IMAD.HI.U32 R3, R5, R3, R4 ;  /* 0x0000000305037227 */ /* 0x000fc800078e0004 */
[----:B------:R-:W-:Y:S02]  /*0400*/  IMAD R5, R7, -0xc00, R2 ;  /* 0xfffff40007057824 */ /* 0x000fe400078e0202 */
[----:B------:R-:W-:-:S03]  /*0410*/  IMAD.HI.U32 R17, R3, R6, RZ ;  /* 0x0000000603117227 */ /* 0x000fc600078e00ff */
[----:B------:R-:W-:Y:S01]  /*0420*/  IABS R4, R5 ;  /* 0x0000000500047213 */ /* 0x000fe20000000000 */
[----:B------:R-:W-:Y:S02]  /*0430*/  IMAD R17, R17, R11, R6 ;  /* 0x0000000b11117224 */ /* 0x000fe400078e0206 */
[----:B------:R-:W-:Y:S02]  /*0440*/  IMAD.SHL.U32 R6, R24, 0x2, RZ ;  /* 0x0000000218067824 */ /* 0x000fe400078e00ff */
[----:B------:R-:W-:Y:S01]  /*0450*/  IMAD.HI.U32 R3, R3, R4, RZ ;  /* 0x0000000403037227 */ /* 0x000fe200078e00ff */
[----:B------:R-:W-:Y:S02]  /*0460*/  ISETP.GT.U32.AND P0, PT, R0, R17, PT ;  /* 0x000000110000720c */ /* 0x000fe40003f04070 */
[----:B------:R-:W-:Y:S01]  /*0470*/  LOP3.LUT R2, R13, R6, RZ, 0x3c, !PT ;  /* 0x000000060d027212 */ /* 0x000fe200078e3cff */
[----:B------:R-:W-:Y:S01]  /*0480*/  IMAD R11, R3, R11, R4 ;  /* 0x0000000b030b7224 */ /* 0x000fe200078e0204 */
[----:B------:R-:W-:-:S02]  /*0490*/  LOP3.LUT R4, R5, R10, RZ, 0x3c, !PT ;  /* 0x0000000a05047212 */ /* 0x000fc400078e3cff */
[----:B------:R-:W-:Y:S02]  /*04a0*/  LOP3.LUT R13, R9, 0x10, RZ, 0xfc, !PT ;  /* 0x00000010090d7812 */ /* 0x000fe400078efcff */
[----:B------:R-:W-:Y:S02]  /*04b0*/  ISETP.GT.U32.AND P1, PT, R0, R11, PT ;  /* 0x0000000b0000720c */ /* 0x000fe40003f24070 */
[-C--:B------:R-:W-:Y:S01]  /*04c0*/  LOP3.LUT R48, R15, R2.reuse, RZ, 0xfc, !PT ;  /* 0x000000020f307212 */ /* 0x080fe200078efcff */
[----:B------:R-:W-:Y:S01]  /*04d0*/  IMAD.SHL.U32 R13, R13, 0x100, RZ ;  /* 0x000001000d0d7824 */ /* 0x000fe200078e00ff */
[-C--:B------:R-:W-:Y:S01]  /*04e0*/  LOP3.LUT R47, R47, R2.reuse, RZ, 0xfc, !PT ;  /* 0x000000022f2f7212 */ /* 0x080fe200078efcff */
[----:B------:R-:W-:Y:S01]  /*04f0*/  @!P0 IMAD.IADD R17, R17, 0x1, -R0 ;  /* 0x0000000111118824 */ /* 0x000fe200078e0a00 */
[----:B------:R-:W-:Y:S01]  /*0500*/  ISETP.GE.AND P0, PT, R4, RZ, PT ;  /* 0x000000ff0400720c */ /* 0x000fe20003f06270 */
[----:B------:R-:W-:Y:S01]  /*0510*/  VIADD R48, R48, UR4 ;  /* 0x0000000430307c36 */ /* 0x000fe20008000000 */
[----:B------:R-:W-:Y:S01]  /*0520*/  LOP3.LUT R46, R13, R2, RZ, 0xfc, !PT ;  /* 0x000000020d2e7212 */ /* 0x000fe200078efcff */
[----:B------:R-:W-:Y:S01]  /*0530*/  VIADD R47, R47, UR4 ;  /* 0x000000042f2f7c36 */ /* 0x000fe20008000000 */
[----:B------:R-:W-:-:S02]  /*0540*/  ISETP.GT.U32.AND P3, PT, R0, R17, PT ;  /* 0x000000110000720c */ /* 0x000fc40003f64070 */
[----:B------:R-:W-:Y:S01]  /*0550*/  LOP3.LUT R45, R45, R2, RZ, 0xfc, !PT ;  /* 0x000000022d2d7212 */ /* 0x000fe200078efcff */
[--C-:B------:R-:W-:Y:S01]  /*0560*/  @!P1 IMAD.IADD R11, R11, 0x1, -R0.reuse ;  /* 0x000000010b0b9824 */ /* 0x100fe200078e0a00 */
[----:B------:R-:W-:Y:S01]  /*0570*/  LOP3.LUT R2, R39, 0x17, RZ, 0xc0, !PT ;  /* 0x0000001727027812 */ /* 0x000fe200078ec0ff */
[----:B------:R-:W-:Y:S01]  /*0580*/  @!P1 VIADD R3, R3, 0x1 ;  /* 0x0000000103039836 */ /* 0x000fe20000000000 */
[----:B------:R-:W-:Y:S01]  /*0590*/  ISETP.NE.AND P1, PT, R10, RZ, PT ;  /* 0x000000ff0a00720c */ /* 0x000fe20003f25270 */
[----:B------:R-:W-:Y:S01]  /*05a0*/  VIADD R46, R46, UR4 ;  /* 0x000000042e2e7c36 */ /* 0x000fe20008000000 */
[----:B------:R-:W-:Y:S01]  /*05b0*/  ISETP.GE.U32.AND P4, PT, R11, R0, PT ;  /* 0x000000000b00720c */ /* 0x000fe20003f86070 */
[----:B------:R-:W-:Y:S01]  /*05c0*/  VIADD R45, R45, UR4 ;  /* 0x000000042d2d7c36 */ /* 0x000fe20008000000 */
[----:B------:R-:W-:Y:S02]  /*05d0*/  LOP3.LUT R10, RZ, R10, RZ, 0x33, !PT ;  /* 0x0000000aff0a7212 */ /* 0x000fe400078e33ff */
[----:B------:R-:W-:Y:S01]  /*05e0*/  LOP3.LUT R4, R14, 0xa, RZ, 0xfc, !PT ;  /* 0x0000000a0e047812 */ /* 0x000fe200078efcff */
[----:B------:R-:W-:Y:S01]  /*05f0*/  @!P3 IMAD.IADD R17, R17, 0x1, -R0 ;  /* 0x000000011111b824 */ /* 0x000fe200078e0a00 */
[----:B------:R-:W-:-:S02]  /*0600*/  LOP3.LUT R5, R2, 0x8, R41, 0xf8, !PT ;  /* 0x0000000802057812 */ /* 0x000fc400078ef829 */
[----:B------:R-:W-:Y:S01]  /*0610*/  LOP3.LUT R4, R4, 0x7, R39, 0x78, !PT ;  /* 0x0000000704047812 */ /* 0x000fe200078e7827 */
[----:B------:R-:W-:Y:S01]  /*0620*/  @!P2 IMAD.MOV R17, RZ, RZ, -R17 ;  /* 0x000000ffff11a224 */ /* 0x000fe200078e0a11 */
[C---:B------:R-:W-:Y:S01]  /*0630*/  LOP3.LUT R6, R14.reuse, 0x6, RZ, 0xfc, !PT ;  /* 0x000000060e067812 */ /* 0x040fe200078efcff */
[----:B------:R-:W-:Y:S01]  /*0640*/  IMAD.SHL.U32 R5, R5, 0x100, RZ ;  /* 0x0000010005057824 */ /* 0x000fe200078e00ff */
[C---:B------:R-:W-:Y:S01]  /*0650*/  LOP3.LUT R2, R14.reuse, 0xc, RZ, 0xfc, !PT ;  /* 0x0000000c0e027812 */ /* 0x040fe200078efcff */
[----:B------:R-:W-:Y:S01]  /*0660*/  @P4 VIADD R3, R3, 0x1 ;  /* 0x0000000103034836 */ /* 0x000fe20000000000 */
[----:B------:R-:W-:Y:S01]  /*0670*/  LOP3.LUT R0, R14, 0xe, RZ, 0xfc, !PT ;  /* 0x0000000e0e007812 */ /* 0x000fe200078efcff */
[----:B------:R-:W-:Y:S01]  /*0680*/  IMAD.SHL.U32 R4, R4, 0x10, RZ ;  /* 0x0000001004047824 */ /* 0x000fe200078e00ff */
[----:B------:R-:W-:Y:S01]  /*0690*/  LOP3.LUT R6, R6, 0x7, R39, 0x78, !PT ;  /* 0x0000000706067812 */ /* 0x000fe200078e7827 */
[----:B------:R-:W-:Y:S01]  /*06a0*/  @!P0 IMAD.MOV R3, RZ, RZ, -R3 ;  /* 0x000000ffff038224 */ /* 0x000fe200078e0a03 */
[----:B------:R-:W-:Y:S01]  /*06b0*/  LOP3.LUT R2, R2, 0x7, R39, 0x78, !PT ;  /* 0x0000000702027812 */ /* 0x000fe200078e7827 */
[----:B------:R-:W-:Y:S01]  /*06c0*/  IMAD.SHL.U32 R14, R14, 0x8, RZ ;  /* 0x000000080e0e7824 */ /* 0x000fe200078e00ff */
[----:B------:R-:W-:Y:S01]  /*06d0*/  LOP3.LUT R0, R0, 0x7, R39, 0x78, !PT ;  /* 0x0000000700007812 */ /* 0x000fe200078e7827 */
[----:B------:R-:W-:Y:S01]  /*06e0*/  IMAD.SHL.U32 R6, R6, 0x10, RZ ;  /* 0x0000001006067824 */ /* 0x000fe200078e00ff */
[----:B------:R-:W-:Y:S01]  /*06f0*/  SEL R42, R10, R3, !P1 ;  /* 0x000000030a2a7207 */ /* 0x000fe20004800000 */
[----:B------:R-:W-:Y:S01]  /*0700*/  IMAD.SHL.U32 R2, R2, 0x10, RZ ;  /* 0x0000001002027824 */ /* 0x000fe200078e00ff */
[----:B------:R-:W-:Y:S01]  /*0710*/  LOP3.LUT R3, R4, R5, RZ, 0xfc, !PT ;  /* 0x0000000504037212 */ /* 0x000fe200078efcff */
[----:B------:R-:W-:Y:S01]  /*0720*/  IMAD.SHL.U32 R0, R0, 0x10, RZ ;  /* 0x0000001000007824 */ /* 0x000fe200078e00ff */
[----:B------:R-:W-:Y:S01]  /*0730*/  SEL R44, R10, R17, !P1 ;  /* 0x000000110a2c7207 */ /* 0x000fe20004800000 */
[----:B------:R-:W-:Y:S01]  /*0740*/  IMAD.SHL.U32 R42, R42, 0x20, RZ ;  /* 0x000000202a2a7824 */ /* 0x000fe200078e00ff */
[----:B------:R-:W-:-:S02]  /*0750*/  LOP3.LUT R40, R5, R40, RZ, 0xfc, !PT ;  /* 0x0000002805287212 */ /* 0x000fc400078efcff */
[-C--:B------:R-:W-:Y:S01]  /*0760*/  LOP3.LUT R31, R8, R5.reuse, RZ, 0xfc, !PT ;  /* 0x00000005081f7212 */ /* 0x080fe200078efcff */
[----:B------:R-:W-:Y:S01]  /*0770*/  IMAD R44, R7, 0x8, R44 ;  /* 0x00000008072c7824 */ /* 0x000fe200078e022c */
[----:B------:R-:W-:Y:S02]  /*0780*/  LOP3.LUT R13, R42, 0x8, R9, 0xfe, !PT ;  /* 0x000000082a0d7812 */ /* 0x000fe400078efe09 */
[----:B------:R-:W-:Y:S02]  /*0790*/  LOP3.LUT R11, R42, 0x10, R9, 0xfe, !PT ;  /* 0x000000102a0b7812 */ /* 0x000fe400078efe09 */
[-C--:B------:R-:W-:Y:S01]  /*07a0*/  LOP3.LUT R30, R30, R5.reuse, RZ, 0xfc, !PT ;  /* 0x000000051e1e7212 */ /* 0x080fe200078efcff */
[----:B------:R-:W-:Y:S01]  /*07b0*/  IMAD.HI R4, R13, 0x2aaaaaab, RZ ;  /* 0x2aaaaaab0d047827 */ /* 0x000fe200078e02ff */
[-C--:B------:R-:W-:Y:S02]  /*07c0*/  LOP3.LUT R29, R6, R5.reuse, RZ, 0xfc, !PT ;  /* 0x00000005061d7212 */ /* 0x080fe400078efcff */
[-C--:B------:R-:W-:Y:S01]  /*07d0*/  LOP3.LUT R28, R28, R5.reuse, RZ, 0xfc, !PT ;  /* 0x000000051c1c7212 */ /* 0x080fe200078efcff */
[----:B------:R-:W-:Y:S01]  /*07e0*/  IMAD.HI R6, R11, 0x2aaaaaab, RZ ;  /* 0x2aaaaaab0b067827 */ /* 0x000fe200078e02ff */
[----:B------:R-:W-:-:S02]  /*07f0*/  LOP3.LUT R2, R2, R5, RZ, 0xfc, !PT ;  /* 0x0000000502027212 */ /* 0x000fc400078efcff */
[----:B------:R-:W-:Y:S02]  /*0800*/  LOP3.LUT R0, R0, R5, RZ, 0xfc, !PT ;  /* 0x0000000500007212 */ /* 0x000fe400078efcff */
[----:B------:R-:W-:Y:S02]  /*0810*/  SHF.R.U32.HI R5, RZ, 0x1f, R4 ;  /* 0x0000001fff057819 */ /* 0x000fe40000011604 */
[----:B------:R-:W-:Y:S02]  /*0820*/  LOP3.LUT R15, R42, R9, RZ, 0xfc, !PT ;  /* 0x000000092a0f7212 */ /* 0x000fe400078efcff */
[----:B------:R-:W-:Y:S02]  /*0830*/  LEA.HI R10, R4, R5, RZ, 0x15 ;  /* 0x00000005040a7211 */ /* 0x000fe400078fa8ff */
[----:B------:R-:W-:Y:S01]  /*0840*/  LOP3.LUT R23, R42, 0x18, R9, 0xfe, !PT ;  /* 0x000000182a177812 */ /* 0x000fe200078efe09 */
[----:B------:R-:W-:Y:S01]  /*0850*/  IMAD.HI R12, R15, 0x2aaaaaab, RZ ;  /* 0x2aaaaaab0f0c7827 */ /* 0x000fe200078e02ff */
[----:B------:R-:W-:-:S02]  /*0860*/  SHF.R.S32.HI R4, RZ, 0x1a, R44 ;  /* 0x0000001aff047819 */ /* 0x000fc4000001142c */
[----:B------:R-:W-:Y:S01]  /*0870*/  SHF.R.U32.HI R5, RZ, 0x1f, R6 ;  /* 0x0000001fff057819 */ /* 0x000fe20000011606 */
[----:B------:R-:W-:Y:S01]  /*0880*/  IMAD.SHL.U32 R44, R44, 0x20, RZ ;  /* 0x000000202c2c7824 */ /* 0x000fe200078e00ff */
[----:B------:R-:W-:Y:S01]  /*0890*/  SGXT R4, R4, 0x1 ;  /* 0x000000010404781a */ /* 0x000fe20000000200 */
[----:B------:R-:W-:Y:S01]  /*08a0*/  IMAD.HI R7, R23, 0x2aaaaaab, RZ ;  /* 0x2aaaaaab17077827 */ /* 0x000fe200078e02ff */
[----:B------:R-:W-:Y:S02]  /*08b0*/  LEA.HI R6, R6, R5, RZ, 0x15 ;  /* 0x0000000506067211 */ /* 0x000fe400078fa8ff */
[----:B------:R-:W-:Y:S01]  /*08c0*/  LOP3.LUT R5, R44, R9, RZ, 0xfc, !PT ;  /* 0x000000092c057212 */ /* 0x000fe200078efcff */
[----:B------:R-:W-:Y:S01]  /*08d0*/  IMAD R13, R10, -0x3000, R13 ;  /* 0xffffd0000a0d7824 */ /* 0x000fe200078e020d */
[----:B------:R-:W-:Y:S01]  /*08e0*/  SHF.R.U32.HI R17, RZ, 0x1f, R12 ;  /* 0x0000001fff117819 */ /* 0x000fe2000001160c */
[----:B------:R-:W-:Y:S01]  /*08f0*/  IMAD R11, R6, -0x3000, R11 ;  /* 0xffffd000060b7824 */ /* 0x000fe200078e020b */
[----:B------:R-:W-:Y:S01]  /*0900*/  SHF.R.U32.HI R8, RZ, 0x1f, R7 ;  /* 0x0000001fff087819 */ /* 0x000fe20000011607 */
[--C-:B------:R-:W-:Y:S01]  /*0910*/  IMAD R20, R13, 0xc00, R24.reuse ;  /* 0x00000c000d147824 */ /* 0x100fe200078e0218 */
[----:B------:R-:W-:Y:S01]  /*0920*/  LEA.HI R27, R4, R5, RZ, 0xc ;  /* 0x00000005041b7211 */ /* 0x000fe200078f60ff */
[----:B------:R-:W-:Y:S01]  /*0930*/  IMAD R22, R11, 0xc00, R24 ;  /* 0x00000c000b167824 */ /* 0x000fe200078e0218 */
[----:B------:R-:W-:-:S02]  /*0940*/  LEA.HI R12, R12, R17, RZ, 0x15 ;  /* 0x000000110c0c7211 */ /* 0x000fc400078fa8ff */
[----:B------:R-:W-:Y:S02]  /*0950*/  LEA.HI R8, R7, R8, RZ, 0x15 ;  /* 0x0000000807087211 */ /* 0x000fe400078fa8ff */
[----:B------:R-:W-:Y:S01]  /*0960*/  LOP3.LUT R27, R27, 0x3ff000, RZ, 0xc0, !PT ;  /* 0x003ff0001b1b7812 */ /* 0x000fe200078ec0ff */
[----:B------:R-:W2:Y:S01]  /*0970*/  LDC.64 R6, c[0x0][0x210] ;  /* 0x00008400ff067b82 */ /* 0x000ea20000000a00 */
[----:B------:R-:W-:Y:S01]  /*0980*/  LOP3.LUT R21, R44, 0x8, R9, 0xfe, !PT ;  /* 0x000000082c157812 */ /* 0x000fe200078efe09 */
[----:B------:R-:W-:Y:S01]  /*0990*/  IMAD R15, R12, -0x3000, R15 ;  /* 0xffffd0000c0f7824 */ /* 0x000fe200078e020f */
[----:B------:R-:W-:Y:S01]  /*09a0*/  LOP3.LUT R19, R44, 0x10, R9, 0xfe, !PT ;  /* 0x000000102c137812 */ /* 0x000fe200078efe09 */
[----:B------:R-:W-:Y:S01]  /*09b0*/  IMAD.IADD R27, R5, 0x1, -R27 ;  /* 0x00000001051b7824 */ /* 0x000fe200078e0a1b */
[----:B------:R-:W-:Y:S01]  /*09c0*/  LOP3.LUT R10, R44, 0x18, R9, 0xfe, !PT ;  /* 0x000000182c0a7812 */ /* 0x000fe200078efe09 */
[----:B------:R-:W-:Y:S01]  /*09d0*/  IMAD R9, R8, -0x3000, R23 ;  /* 0xffffd00008097824 */ /* 0x000fe200078e0217 */
[C---:B------:R-:W-:Y:S01]  /*09e0*/  LEA.HI R16, R4.reuse, R21, RZ, 0xc ;  /* 0x0000001504107211 */ /* 0x040fe200078f60ff */
[----:B------:R-:W-:Y:S01]  /*09f0*/  IMAD R27, R27, 0xc00, R24 ;  /* 0x00000c001b1b7824 */ /* 0x000fe200078e0218 */
[----:B------:R-:W-:-:S02]  /*0a00*/  LEA.HI R12, R4, R19, RZ, 0xc ;  /* 0x00000013040c7211 */ /* 0x000fc400078f60ff */
[----:B------:R-:W-:Y:S02]  /*0a10*/  LEA.HI R17, R4, R10, RZ, 0xc ;  /* 0x0000000a04117211 */ /* 0x000fe400078f60ff */
[----:B------:R-:W3:Y:S01]  /*0a20*/  LDC.64 R4, c[0x0][0x218] ;  /* 0x00008600ff047b82 */ /* 0x000ee20000000a00 */
[----:B------:R-:W-:Y:S02]  /*0a30*/  LOP3.LUT R16, R16, 0x3ff000, RZ, 0xc0, !PT ;  /* 0x003ff00010107812 */ /* 0x000fe400078ec0ff */
[----:B------:R-:W-:Y:S02]  /*0a40*/  LOP3.LUT R12, R12, 0x3ff000, RZ, 0xc0, !PT ;  /* 0x003ff0000c0c7812 */ /* 0x000fe400078ec0ff */
[----:B------:R-:W-:Y:S01]  /*0a50*/  LOP3.LUT R17, R17, 0x3ff000, RZ, 0xc0, !PT ;  /* 0x003ff00011117812 */ /* 0x000fe200078ec0ff */
[----:B------:R-:W-:Y:S01]  /*0a60*/  IMAD.IADD R21, R21, 0x1, -R16 ;  /* 0x0000000115157824 */ /* 0x000fe200078e0a10 */
[----:B------:R-:W-:Y:S01]  /*0a70*/  LOP3.LUT R14, R14, 0x10, R41, 0xf8, !PT ;  /* 0x000000100e0e7812 */ /* 0x000fe200078ef829 */
[----:B------:R-:W-:Y:S01]  /*0a80*/  IMAD.IADD R19, R19, 0x1, -R12 ;  /* 0x0000000113137824 */ /* 0x000fe200078e0a0c */
[----:B------:R-:W-:Y:S01]  /*0a90*/  LOP3.LUT R12, R32, 0x7, R39, 0x78, !PT ;  /* 0x00000007200c7812 */ /* 0x000fe200078e7827 */
[----:B------:R-:W-:Y:S01]  /*0aa0*/  IMAD.IADD R17, R10, 0x1, -R17 ;  /* 0x000000010a117824 */ /* 0x000fe200078e0a11 */
[----:B------:R-:W-:Y:S01]  /*0ab0*/  LOP3.LUT R8, R32, 0x4, RZ, 0xfc, !PT ;  /* 0x0000000420087812 */ /* 0x000fe200078efcff */
[----:B------:R-:W-:-:S02]  /*0ac0*/  IMAD R50, R21, 0xc00, R24 ;  /* 0x00000c0015327824 */ /* 0x000fc400078e0218 */
[--C-:B------:R-:W-:Y:S01]  /*0ad0*/  IMAD R52, R19, 0xc00, R24.reuse ;  /* 0x00000c0013347824 */ /* 0x100fe200078e0218 */
[----:B------:R-:W-:Y:S01]  /*0ae0*/  LOP3.LUT R8, R8, 0x7, R39, 0x78, !PT ;  /* 0x0000000708087812 */ /* 0x000fe200078e7827 */
[----:B------:R-:W-:Y:S02]  /*0af0*/  IMAD R54, R17, 0xc00, R24 ;  /* 0x00000c0011367824 */ /* 0x000fe400078e0218 */
[----:B--2---:R-:W-:-:S04]  /*0b00*/  IMAD.WIDE R26, R27, 0x2, R6 ;  /* 0x000000021b1a7825 */ /* 0x004fc800078e0206 */
[----:B------:R-:W-:Y:S01]  /*0b10*/  IMAD R10, R15, 0xc00, R24 ;  /* 0x00000c000f0a7824 */ /* 0x000fe200078e0218 */
[----:B------:R-:W-:Y:S01]  /*0b20*/  @!PT LDS RZ, [RZ] ;  /* 0x00000000fffff984 */ /* 0x000fe20000000800 */
[----:B------:R-:W-:Y:S01]  /*0b30*/  @!PT LDS RZ, [RZ] ;  /* 0x00000000fffff984 */ /* 0x000fe20000000800 */
[----:B------:R-:W-:Y:S01]  /*0b40*/  @!PT LDS RZ, [RZ] ;  /* 0x00000000fffff984 */ /* 0x000fe20000000800 */
[----:B------:R-:W-:Y:S01]  /*0b50*/  LDGSTS.E.BYPASS.LTC128B.128 [R48], desc[UR6][R26.64] ;  /* 0x000000001a307fae */ /* 0x000fe2000b901d46 */
[----:B------:R-:W-:-:S04]  /*0b60*/  IMAD.WIDE R50, R50, 0x2, R6 ;  /* 0x0000000232327825 */ /* 0x000fc800078e0206 */
[--C-:B------:R-:W-:Y:S01]  /*0b70*/  IMAD.WIDE R52, R52, 0x2, R6.reuse ;  /* 0x0000000234347825 */ /* 0x100fe200078e0206 */
[----:B------:R-:W-:Y:S03]  /*0b80*/  LDGSTS.E.BYPASS.LTC128B.128 [R47], desc[UR6][R50.64] ;  /* 0x00000000322f7fae */ /* 0x000fe6000b901d46 */
[----:B------:R-:W-:Y:S01]  /*0b90*/  IMAD.WIDE R54, R54, 0x2, R6 ;  /* 0x0000000236367825 */ /* 0x000fe200078e0206 */
[----:B------:R-:W-:Y:S01]  /*0ba0*/  LDGSTS.E.BYPASS.LTC128B.128 [R46], desc[UR6][R52.64] ;  /* 0x00000000342e7fae */ /* 0x000fe2000b901d46 */
[----:B------:R-:W-:Y:S02]  /*0bb0*/  LOP3.LUT R6, R32, 0x8, RZ, 0xfc, !PT ;  /* 0x0000000820067812 */ /* 0x000fe400078efcff */
[----:B------:R-:W-:Y:S01]  /*0bc0*/  IMAD R24, R9, 0xc00, R24 ;  /* 0x00000c0009187824 */ /* 0x000fe200078e0218 */
[----:B------:R4:W-:Y:S01]  /*0bd0*/  LDGSTS.E.BYPASS.LTC128B.128 [R45], desc[UR6][R54.64] ;  /* 0x00000000362d7fae */ /* 0x0009e2000b901d46 */
[----:B---3--:R-:W-:Y:S01]  /*0be0*/  IMAD.WIDE R10, R10, 0x2, R4 ;  /* 0x000000020a0a7825 */ /* 0x008fe200078e0204 */
[----:B------:R-:W-:-:S02]  /*0bf0*/  IADD3 R56, P3, R54, 0x100, RZ ;  /* 0x0000010036387810 */ /* 0x000fc40007f7e0ff */
[----:B------:R-:W0:Y:S01]  /*0c00*/  LDGDEPBAR ;  /* 0x00000000000079af */ /* 0x000e220000000000 */
[--C-:B------:R-:W-:Y:S01]  /*0c10*/  IMAD.WIDE R20, R20, 0x2, R4.reuse ;  /* 0x0000000214147825 */ /* 0x100fe200078e0204 */
[----:B------:R-:W-:Y:S02]  /*0c20*/  LOP3.LUT R6, R6, 0x7, R39, 0x78, !PT ;  /* 0x0000000706067812 */ /* 0x000fe400078e7827 */
[----:B------:R3:W-:Y:S01]  /*0c30*/  LDGSTS.E.BYPASS.LTC128B.128 [R48+0x2000], desc[UR6][R10.64] ;  /* 0x020000000a307fae */ /* 0x0007e2000b901d46 */
[----:B------:R-:W-:-:S03]  /*0c40*/  IMAD.WIDE R22, R22, 0x2, R4 ;  /* 0x0000000216167825 */ /* 0x000fc600078e0204 */
[----:B------:R2:W-:Y:S01]  /*0c50*/  LDGSTS.E.BYPASS.LTC128B.128 [R47+0x2000], desc[UR6][R20.64] ;  /* 0x02000000142f7fae */ /* 0x0005e2000b901d46 */
[----:B------:R-:W-:Y:S01]  /*0c60*/  IMAD.WIDE R24, R24, 0x2, R4 ;  /* 0x0000000218187825 */ /* 0x000fe200078e0204 */
[----:B------:R-:W-:Y:S02]  /*0c70*/  LOP3.LUT R5, R14, 0x7, R39, 0xf8, !PT ;  /* 0x000000070e057812 */ /* 0x000fe400078ef827 */
[----:B------:R2:W-:Y:S01]  /*0c80*/  LDGSTS.E.BYPASS.LTC128B.128 [R46+0x2000], desc[UR6][R22.64] ;  /* 0x02000000162e7fae */ /* 0x0005e2000b901d46 */
[----:B------:R-:W-:Y:S01]  /*0c90*/  IMAD.SHL.U32 R12, R12, 0x10, RZ ;  /* 0x000000100c0c7824 */ /* 0x000fe200078e00ff */
[C---:B------:R-:W-:Y:S01]  /*0ca0*/  LOP3.LUT R4, R32.reuse, 0xc, RZ, 0xfc, !PT ;  /* 0x0000000c20047812 */ /* 0x040fe200078efcff */
[----:B------:R-:W-:Y:S01]  /*0cb0*/  IMAD.SHL.U32 R5, R5, 0x100, RZ ;  /* 0x0000010005057824 */ /* 0x000fe200078e00ff */
[----:B------:R2:W-:Y:S01]  /*0cc0*/  LDGSTS.E.BYPASS.LTC128B.128 [R45+0x2000], desc[UR6][R24.64] ;  /* 0x02000000182d7fae */ /* 0x0005e2000b901d46 */
[----:B------:R-:W-:Y:S01]  /*0cd0*/  LOP3.LUT R32, R32, 0xe, RZ, 0xfc, !PT ;  /* 0x0000000e20207812 */ /* 0x000fe200078efcff */
[----:B------:R-:W-:Y:S01]  /*0ce0*/  IMAD.SHL.U32 R8, R8, 0x10, RZ ;  /* 0x0000001008087824 */ /* 0x000fe200078e00ff */
[----:B------:R-:W-:Y:S01]  /*0cf0*/  LOP3.LUT R4, R4, 0x7, R39, 0x78, !PT ;  /* 0x0000000704047812 */ /* 0x000fe200078e7827 */
[----:B------:R-:W0:Y:S01]  /*0d00*/  LDGDEPBAR ;  /* 0x00000000000079af */ /* 0x000e220000000000 */
[----:B------:R-:W-:Y:S01]  /*0d10*/  LOP3.LUT R43, R5, R12, RZ, 0xfc, !PT ;  /* 0x0000000c052b7212 */ /* 0x000fe200078efcff */
[----:B------:R-:W-:Y:S01]  /*0d20*/  IMAD.SHL.U32 R6, R6, 0x10, RZ ;  /* 0x0000001006067824 */ /* 0x000fe200078e00ff */
[----:B-1--4-:R-:W-:Y:S01]  /*0d30*/  IADD3 R54, P2, R52, 0x100, RZ ;  /* 0x0000010034367810 */ /* 0x012fe20007f5e0ff */
[----:B------:R-:W-:Y:S01]  /*0d40*/  IMAD.SHL.U32 R4, R4, 0x10, RZ ;  /* 0x0000001004047824 */ /* 0x000fe200078e00ff */
[----:B------:R-:W-:Y:S01]  /*0d50*/  IADD3 R52, P1, R50, 0x100, RZ ;  /* 0x0000010032347810 */ /* 0x000fe20007f3e0ff */
[----:B------:R-:W-:Y:S01]  /*0d60*/  IMAD.X R55, RZ, RZ, R55, P3 ;  /* 0x000000ffff377224 */ /* 0x000fe200018e0637 */
[----:B------:R-:W-:Y:S01]  /*0d70*/  IADD3 R50, P0, R26, 0x100, RZ ;  /* 0x000001001a327810 */ /* 0x000fe20007f1e0ff */
[----:B------:R-:W-:Y:S01]  /*0d80*/  IMAD.X R53, RZ, RZ, R53, P2 ;  /* 0x000000ffff357224 */ /* 0x000fe200010e0635 */
[----:B------:R-:W-:Y:S01]  /*0d90*/  LOP3.LUT R32, R32, 0x7, R39, 0x78, !PT ;  /* 0x0000000720207812 */ /* 0x000fe200078e7827 */
[----:B------:R-:W-:Y:S01]  /*0da0*/  IMAD.X R51, RZ, RZ, R51, P1 ;  /* 0x000000ffff337224 */ /* 0x000fe200008e0633 */
[----:B------:R-:W-:Y:S01]  /*0db0*/  IADD3 R64, P3, R24, 0x100, RZ ;  /* 0x0000010018407810 */ /* 0x000fe20007f7e0ff */
[----:B------:R-:W-:Y:S01]  /*0dc0*/  IMAD.X R49, RZ, RZ, R27, P0 ;  /* 0x000000ffff317224 */ /* 0x000fe200000e061b */
[----:B------:R-:W-:Y:S01]  /*0dd0*/  IADD3 R58, P0, R10, 0x100, RZ ;  /* 0x000001000a3a7810 */ /* 0x000fe20007f1e0ff */
[----:B------:R-:W-:Y:S01]  /*0de0*/  IMAD.SHL.U32 R32, R32, 0x10, RZ ;  /* 0x0000001020207824 */ /* 0x000fe200078e00ff */
[----:B------:R-:W-:Y:S01]  /*0df0*/  IADD3 R62, P2, R22, 0x100, RZ ;  /* 0x00000100163e7810 */ /* 0x000fe20007f5e0ff */
[----:B------:R-:W-:Y:S01]  /*0e00*/  IMAD.X R63, RZ, RZ, R25, P3 ;  /* 0x000000ffff3f7224 */ /* 0x000fe200018e0619 */
[----:B------:R-:W-:Y:S01]  /*0e10*/  IADD3 R60, P1, R20, 0x100, RZ ;  /* 0x00000100143c7810 */ /* 0x000fe20007f3e0ff */
[----:B------:R-:W-:Y:S01]  /*0e20*/  IMAD.X R57, RZ, RZ, R11, P0 ;  /* 0x000000ffff397224 */ /* 0x000fe200000e060b */
[-C--:B------:R-:W-:Y:S01]  /*0e30*/  LOP3.LUT R38, R38, R5.reuse, RZ, 0xfc, !PT ;  /* 0x0000000526267212 */ /* 0x080fe200078efcff */
[----:B------:R-:W-:Y:S01]  /*0e40*/  IMAD.X R61, RZ, RZ, R23, P2 ;  /* 0x000000ffff3d7224 */ /* 0x000fe200010e0617 */
[-C--:B------:R-:W-:Y:S01]  /*0e50*/  LOP3.LUT R37, R8, R5.reuse, RZ, 0xfc, !PT ;  /* 0x0000000508257212 */ /* 0x080fe200078efcff */
[----:B------:R-:W-:Y:S01]  /*0e60*/  IMAD.X R59, RZ, RZ, R21, P1 ;  /* 0x000000ffff3b7224 */ /* 0x000fe200008e0615 */
[----:B------:R-:W-:Y:S01]  /*0e70*/  LOP3.LUT R36, R36, R5, RZ, 0xfc, !PT ;  /* 0x0000000524247212 */ /* 0x000fe200078efcff */
[----:B------:R-:W-:-:S04]  /*0e80*/  DEPBAR.LE SB0, 0x0 ;  /* 0x000080000000791a */ /* 0x000fc80000000000 */
[----:B------:R-:W-:Y:S01]  /*0e90*/  BAR.SYNC.DEFER_BLOCKING 0x0 ;  /* 0x0000000000007b1d */ /* 0x000fe20000010000 */
[-C--:B------:R-:W-:Y:S02]  /*0ea0*/  LOP3.LUT R35, R6, R5.reuse, RZ, 0xfc, !PT ;  /* 0x0000000506237212 */ /* 0x080fe400078efcff */
[----:B------:R-:W-:Y:S02]  /*0eb0*/  CS2R R6, SRZ ;  /* 0x0000000000067805 */ /* 0x000fe4000001ff00 */
[-C--:B------:R-:W-:Y:S02]  /*0ec0*/  LOP3.LUT R34, R34, R5.reuse, RZ, 0xfc, !PT ;  /* 0x0000000522227212 */ /* 0x080fe400078efcff */
[----:B------:R-:W-:Y:S02]  /*0ed0*/  CS2R R8, SRZ ;  /* 0x0000000000087805 */ /* 0x000fe4000001ff00 */
[----:B------:R-:W-:Y:S02]  /*0ee0*/  LOP3.LUT R33, R4, R5, RZ, 0xfc, !PT ;  /* 0x0000000504217212 */ /* 0x000fe400078efcff */
[----:B---3--:R-:W-:-:S02]  /*0ef0*/  CS2R R10, SRZ ;  /* 0x00000000000a7805 */ /* 0x008fc4000001ff00 */
[----:B------:R-:W-:Y:S02]  /*0f00*/  LOP3.LUT R32, R32, R5, RZ, 0xfc, !PT ;  /* 0x0000000520207212 */ /* 0x000fe400078efcff */
[----:B------:R-:W-:Y:S01]  /*0f10*/  CS2R R4, SRZ ;  /* 0x0000000000047805 */ /* 0x000fe2000001ff00 */
[----:B------:R2:W1:Y:S04]  /*0f20*/  LDSM.16.M88.4 R12, [R43+UR4] ;  /* 0x000000042b0c783b */ /* 0x0004680008000200 */
[----:B-1----:R2:W3:Y:S02]  /*0f30*/  LDSM.16.M88.4 R16, [R40+UR4+0x2000] ;  /* 0x002000042810783b */ /* 0x0024e40008000200 */
.L_x_0:
[----:B--2---:R-:W-:-:S01]  /*0f40*/  LDSM.16.M88.4 R20, [R38+UR4] ;  /* 0x000000042614783b */ /* 0x004fc20008000200 */
[----:B-1-3--:R-:W-:Y:S03]  /*0f50*/  HMMA.16816.F32.BF16 R4, R12, R16, R4 ;  /* 0x000000100c04723c */ /* 0x00afe60000041804 */
[----:B------:R-:W1:Y:S02]  /*0f60*/  LDSM.16.M88.4 R24, [R31+UR4+0x2000] ;  /* 0x002000041f18783b */ /* 0x000e640008000200 */
[C---:B------:R-:W-:Y:S01]  /*0f70*/  ISETP.GE.U32.AND P4, PT, R65.reuse, 0xb80, PT ;  /* 0x00000b804100780c */ /* 0x040fe20003f86070 */
[----:B------:R-:W-:Y:S01]  /*0f80*/  HMMA.16816.F32.BF16 R8, R12, R18, R8 ;  /* 0x000000120c08723c */ /* 0x000fe20000041808 */
[----:B------:R-:W-:Y:S04]  /*0f90*/  LDSM.16.M88.4 R12, [R37+UR4] ;  /* 0x00000004250c783b */ /* 0x000fe80008000200 */
[----:B------:R-:W2:Y:S01]  /*0fa0*/  LDSM.16.M88.4 R16, [R30+UR4+0x2000] ;  /* 0x002000041e10783b */ /* 0x000ea20008000200 */
[----:B------:R-:W-:Y:S01]  /*0fb0*/  IADD3 R68, P0, R52, UR8, RZ ;  /* 0x0000000834447c10 */ /* 0x000fe2000ff1e0ff */
[----:B------:R-:W-:Y:S04]  /*0fc0*/  VIADD R65, R65, 0x80 ;  /* 0x0000008041417836 */ /* 0x000fe80000000000 */
[----:B------:R-:W-:-:S07]  /*0fd0*/  IADD3.X R69, R51, UR5, RZ, P0, !PT ;  /* 0x0000000533457c10 */ /* 0x000fce00087fe4ff */
[----:B-1----:R-:W-:Y:S06]  /*0fe0*/  HMMA.16816.F32.BF16 R4, R20, R24, R4 ;  /* 0x000000181404723c */ /* 0x002fec0000041804 */
[----:B------:R-:W-:Y:S01]  /*0ff0*/  HMMA.16816.F32.BF16 R8, R20, R26, R8 ;  /* 0x0000001a1408723c */ /* 0x000fe20000041808 */
[----:B------:R-:W-:Y:S04]  /*1000*/  LDSM.16.M88.4 R20, [R36+UR4] ;  /* 0x000000042414783b */ /* 0x000fe80008000200 */
[----:B------:R-:W1:Y:S11]  /*1010*/  LDSM.16.M88.4 R24, [R29+UR4+0x2000] ;  /* 0x002000041d18783b */ /* 0x000e760008000200 */
[----:B------:R-:W-:-:S02]  /*1020*/  @!UPT UIADD3 URZ, URZ, URZ, URZ ;  /* 0x0000003f3f3ff290 */ /* 0x000fc4000fffe03f */
[----:B--2---:R-:W-:Y:S06]  /*1030*/  HMMA.16816.F32.BF16 R4, R12, R16, R4 ;  /* 0x000000100c04723c */ /* 0x004fec0000041804 */
[----:B------:R-:W-:Y:S01]  /*1040*/  HMMA.16816.F32.BF16 R8, R12, R18, R8 ;  /* 0x000000120c08723c */ /* 0x000fe20000041808 */
[----:B------:R-:W-:Y:S04]  /*1050*/  LDSM.16.M88.4 R12, [R35+UR4] ;  /* 0x00000004230c783b */ /* 0x000fe80008000200 */
[----:B------:R-:W2:Y:S11]  /*1060*/  LDSM.16.M88.4 R16, [R28+UR4+0x2000] ;  /* 0x002000041c10783b */ /* 0x000eb60008000200 */
[----:B------:R-:W-:-:S02]  /*1070*/  @!UPT UIADD3 URZ, URZ, URZ, URZ ;  /* 0x0000003f3f3ff290 */ /* 0x000fc4000fffe03f */
        /* <DEDUP_REMOVED lines=13> */
[----:B------:R-:W1:Y:S01]  /*1150*/  LDSM.16.M88.4 R24, [R0+UR4+0x2000] ;  /* 0x002000040018783b */ /* 0x000e620008000200 */
[----:B------:R-:W-:Y:S11]  /*1160*/  BAR.SYNC.DEFER_BLOCKING 0x0 ;  /* 0x0000000000007b1d */ /* 0x000ff60000010000 */
[----:B------:R-:W-:-:S01]  /*1170*/  @!UPT UIADD3 URZ, URZ, URZ, URZ ;  /* 0x0000003f3f3ff290 */ /* 0x000fc2000fffe03f */
[----:B--2---:R-:W-:Y:S06]  /*1180*/  HMMA.16816.F32.BF16 R4, R12, R16, R4 ;  /* 0x000000100c04723c */ /* 0x004fec0000041804 */
[----:B------:R-:W-:Y:S11]  /*1190*/  HMMA.16816.F32.BF16 R8, R12, R18, R8 ;  /* 0x000000120c08723c */ /* 0x000ff60000041808 */
[----:B------:R-:W-:Y:S07]  /*11a0*/  @!UPT UIADD3 URZ, URZ, URZ, URZ ;  /* 0x0000003f3f3ff290 */ /* 0x000fee000fffe03f */
[----:B-1----:R-:W-:Y:S05]  /*11b0*/  HMMA.16816.F32.BF16 R4, R20, R24, R4 ;  /* 0x000000181404723c */ /* 0x002fea0000041804 */
[----:B------:R-:W-:-:S01]  /*11c0*/  IADD3 R18, P1, R50, UR8, RZ ;  /* 0x0000000832127c10 */ /* 0x000fc2000ff3e0ff */
[----:B------:R-:W-:Y:S05]  /*11d0*/  HMMA.16816.F32.BF16 R8, R20, R26, R8 ;  /* 0x0000001a1408723c */ /* 0x000fea0000041808 */
[----:B------:R-:W-:Y:S02]  /*11e0*/  IADD3.X R19, R49, UR5, RZ, P1, !PT ;  /* 0x0000000531137c10 */ /* 0x000fe40008ffe4ff */
[----:B------:R-:W-:Y:S03]  /*11f0*/  IADD3 R66, P1, R54, UR8, RZ ;  /* 0x0000000836427c10 */ /* 0x000fe6000ff3e0ff */
[----:B------:R-:W-:Y:S01]  /*1200*/  @!PT LDS RZ, [RZ] ;  /* 0x00000000fffff984 */ /* 0x000fe20000000800 */
[----:B------:R-:W-:Y:S01]  /*1210*/  @!PT LDS RZ, [RZ] ;  /* 0x00000000fffff984 */ /* 0x000fe20000000800 */
[----:B------:R-:W-:Y:S01]  /*1220*/  @!PT LDS RZ, [RZ] ;  /* 0x00000000fffff984 */ /* 0x000fe20000000800 */
[----:B------:R1:W-:Y:S01]  /*1230*/  LDGSTS.E.BYPASS.LTC128B.128 [R48], desc[UR6][R18.64], !P4 ;  /* 0x0000000012307fae */ /* 0x0003e2000e101d46 */
[----:B------:R-:W-:Y:S02]  /*1240*/  IADD3.X R67, R53, UR5, RZ, P1, !PT ;  /* 0x0000000535437c10 */ /* 0x000fe40008ffe4ff */
[----:B------:R-:W-:Y:S01]  /*1250*/  IADD3 R16, P0, R56, UR8, RZ ;  /* 0x0000000838107c10 */ /* 0x000fe2000ff1e0ff */
[----:B------:R2:W-:Y:S01]  /*1260*/  LDGSTS.E.BYPASS.LTC128B.128 [R47], desc[UR6][R68.64], !P4 ;  /* 0x00000000442f7fae */ /* 0x0005e2000e101d46 */
[----:B------:R-:W-:Y:S02]  /*1270*/  IADD3 R14, P3, R58, UR8, RZ ;  /* 0x000000083a0e7c10 */ /* 0x000fe4000ff7e0ff */
[----:B------:R-:W-:Y:S01]  /*1280*/  IADD3.X R17, R55, UR5, RZ, P0, !PT ;  /* 0x0000000537117c10 */ /* 0x000fe200087fe4ff */
[----:B------:R3:W-:Y:S01]  /*1290*/  LDGSTS.E.BYPASS.LTC128B.128 [R46], desc[UR6][R66.64], !P4 ;  /* 0x00000000422e7fae */ /* 0x0007e2000e101d46 */
[----:B------:R-:W-:Y:S03]  /*12a0*/  IADD3.X R15, R57, UR5, RZ, P3, !PT ;  /* 0x00000005390f7c10 */ /* 0x000fe60009ffe4ff */
[----:B------:R-:W-:Y:S04]  /*12b0*/  LDGSTS.E.BYPASS.LTC128B.128 [R45], desc[UR6][R16.64], !P4 ;  /* 0x00000000102d7fae */ /* 0x000fe8000e101d46 */
[----:B------:R-:W0:Y:S04]  /*12c0*/  LDGDEPBAR ;  /* 0x00000000000079af */ /* 0x000e280000000000 */
[----:B------:R4:W-:Y:S01]  /*12d0*/  LDGSTS.E.BYPASS.LTC128B.128 [R48+0x2000], desc[UR6][R14.64], !P4 ;  /* 0x020000000e307fae */ /* 0x0009e2000e101d46 */
[----:B-1----:R-:W-:Y:S02]  /*12e0*/  IADD3 R18, P2, R60, UR8, RZ ;  /* 0x000000083c127c10 */ /* 0x002fe4000ff5e0ff */
[----:B--2---:R-:W-:Y:S02]  /*12f0*/  IADD3 R68, P1, R62, UR8, RZ ;  /* 0x000000083e447c10 */ /* 0x004fe4000ff3e0ff */
[----:B------:R-:W-:Y:S02]  /*1300*/  IADD3.X R19, R59, UR5, RZ, P2, !PT ;  /* 0x000000053b137c10 */ /* 0x000fe400097fe4ff */
[----:B---3--:R-:W-:Y:S01]  /*1310*/  IADD3 R66, P0, R64, UR8, RZ ;  /* 0x0000000840427c10 */ /* 0x008fe2000ff1e0ff */
[----:B------:R-:W-:Y:S01]  /*1320*/  UIADD3 UR8, UP0, UR8, 0x100, URZ ;  /* 0x0000010008087890 */ /* 0x000fe2000ff1e03f */
[----:B------:R-:W-:Y:S01]  /*1330*/  IADD3.X R69, R61, UR5, RZ, P1, !PT ;  /* 0x000000053d457c10 */ /* 0x000fe20008ffe4ff */
[----:B------:R1:W-:Y:S01]  /*1340*/  LDGSTS.E.BYPASS.LTC128B.128 [R47+0x2000], desc[UR6][R18.64], !P4 ;  /* 0x02000000122f7fae */ /* 0x0003e2000e101d46 */
[----:B------:R-:W-:Y:S01]  /*1350*/  IADD3.X R67, R63, UR5, RZ, P0, !PT ;  /* 0x000000053f437c10 */ /* 0x000fe200087fe4ff */
[----:B------:R-:W-:Y:S02]  /*1360*/  UIADD3.X UR5, URZ, UR5, URZ, UP0, !UPT ;  /* 0x000000053f057290 */ /* 0x000fe400087fe43f */
[----:B------:R2:W-:Y:S04]  /*1370*/  LDGSTS.E.BYPASS.LTC128B.128 [R46+0x2000], desc[UR6][R68.64], !P4 ;  /* 0x02000000442e7fae */ /* 0x0005e8000e101d46 */
[----:B------:R2:W-:Y:S04]  /*1380*/  LDGSTS.E.BYPASS.LTC128B.128 [R45+0x2000], desc[UR6][R66.64], !P4 ;  /* 0x02000000422d7fae */ /* 0x0005e8000e101d46 */
[----:B------:R-:W0:Y:S01]  /*1390*/  LDGDEPBAR ;  /* 0x00000000000079af */ /* 0x000e220000000000 */
[----:B------:R-:W-:Y:S04]  /*13a0*/  DEPBAR.LE SB0, 0x0 ;  /* 0x000080000000791a */ /* 0x000fe80000000000 */
[----:B------:R-:W-:Y:S06]  /*13b0*/  BAR.SYNC.DEFER_BLOCKING 0x0 ;  /* 0x0000000000007b1d */ /* 0x000fec0000010000 */
[----:B----4-:R2:W3:Y:S04]  /*13c0*/  LDSM.16.M88.4 R12, [R43+UR4] ;  /* 0x000000042b0c783b */ /* 0x0104e80008000200 */
[----:B-1----:R2:W3:Y:S01]  /*13d0*/  LDSM.16.M88.4 R16, [R40+UR4+0x2000] ;  /* 0x002000042810783b */ /* 0x0024e20008000200 */
[----:B------:R-:W-:Y:S08]  /*13e0*/  @!P4 BRA `(.L_x_0) ;  /* 0xfffffff800d4c947 */ /* 0x000ff0000383ffff */
[----:B------:R-:W-:-:S04]  /*13f0*/  DEPBAR.LE SB0, 0x0 ;  /* 0x000080000000791a */ /* 0x000fc80000000000 */
[C---:B---3--:R-:W-:Y:S01]  /*1400*/  LOP3.LUT R12, R39.reuse, 0x1f, RZ, 0xc0, !PT ;  /* 0x0000001f270c7812 */ /* 0x048fe200078ec0ff */
[----:B------:R-:W1:Y:S01]  /*1410*/  LDC.64 R14, c[0x0][0x220] ;  /* 0x00008800ff0e7b82 */ /* 0x000e620000000a00 */
[C---:B------:R-:W-:Y:S01]  /*1420*/  LOP3.LUT R2, R39.reuse, 0x3, RZ, 0xc0, !PT ;  /* 0x0000000327027812 */ /* 0x040fe200078ec0ff */
[----:B------:R-:W-:Y:S01]  /*1430*/  IMAD.SHL.U32 R39, R39, 0x8, RZ ;  /* 0x0000000827277824 */ /* 0x000fe200078e00ff */
[----:B------:R-:W-:Y:S02]  /*1440*/  LOP3.LUT R3, R41, 0x8, RZ, 0xc0, !PT ;  /* 0x0000000829037812 */ /* 0x000fe400078ec0ff */
[----:B------:R-:W-:Y:S02]  /*1450*/  SHF.R.U32.HI R12, RZ, 0x2, R12 ;  /* 0x00000002ff0c7819 */ /* 0x000fe4000001160c */
[----:B------:R-:W-:Y:S01]  /*1460*/  F2FP.BF16.F32.PACK_AB R4, R5, R4 ;  /* 0x000000040504723e */ /* 0x000fe200000010ff */
[----:B------:R-:W-:Y:S01]  /*1470*/  IMAD R0, R2, 0x2, R3 ;  /* 0x0000000202007824 */ /* 0x000fe200078e0203 */
[----:B------:R-:W-:-:S02]  /*1480*/  LOP3.LUT R3, R12, 0x10, R41, 0xf8, !PT ;  /* 0x000000100c037812 */ /* 0x000fc400078ef829 */
[----:B------:R-:W-:Y:S02]  /*1490*/  F2FP.BF16.F32.PACK_AB R6, R7, R6 ;  /* 0x000000060706723e */ /* 0x000fe400000010ff */
[----:B------:R-:W-:Y:S01]  /*14a0*/  F2FP.BF16.F32.PACK_AB R8, R9, R8 ;  /* 0x000000080908723e */ /* 0x000fe200000010ff */
[----:B------:R-:W-:Y:S01]  /*14b0*/  IMAD R0, R3, 0x28, R0 ;  /* 0x0000002803007824 */ /* 0x000fe200078e0200 */
[----:B------:R-:W-:Y:S02]  /*14c0*/  F2FP.BF16.F32.PACK_AB R10, R11, R10 ;  /* 0x0000000a0b0a723e */ /* 0x000fe400000010ff */
[----:B------:R-:W-:Y:S02]  /*14d0*/  LOP3.LUT R44, R44, 0x1f, R41, 0xf8, !PT ;  /* 0x0000001f2c2c7812 */ /* 0x000fe400078ef829 */
[----:B------:R-:W-:Y:S01]  /*14e0*/  LEA R3, R0, UR4, 0x1 ;  /* 0x0000000400037c11 */ /* 0x000fe2000f8e08ff */
[----:B------:R-:W-:Y:S01]  /*14f0*/  BAR.SYNC.DEFER_BLOCKING 0x0 ;  /* 0x0000000000007b1d */ /* 0x000fe20000010000 */
[----:B------:R-:W-:-:S02]  /*1500*/  LOP3.LUT R39, R42, 0x18, R39, 0xf8, !PT ;  /* 0x000000182a277812 */ /* 0x000fc400078ef827 */
[C---:B------:R-:W-:Y:S02]  /*1510*/  ISETP.GE.AND P0, PT, R44.reuse, 0x1000, PT ;  /* 0x000010002c00780c */ /* 0x040fe40003f06270 */
[----:B------:R-:W-:Y:S02]  /*1520*/  LOP3.LUT R41, R12, 0x18, R41, 0xf8, !PT ;  /* 0x000000180c297812 */ /* 0x000fe400078ef829 */
[----:B------:R-:W-:Y:S01]  /*1530*/  ISETP.LT.AND P0, PT, R39, 0x3000, !P0 ;  /* 0x000030002700780c */ /* 0x000fe20004701270 */
[----:B------:R-:W-:Y:S02]  /*1540*/  IMAD R39, R44, 0x3000, R39 ;  /* 0x000030002c277824 */ /* 0x000fe400078e0227 */
[----:B------:R-:W-:Y:S02]  /*1550*/  IMAD R41, R41, 0x5, R2 ;  /* 0x0000000529297824 */ /* 0x000fe400078e0202 */
[----:B-1----:R-:W-:-:S04]  /*1560*/  IMAD.WIDE R14, R39, 0x2, R14 ;  /* 0x00000002270e7825 */ /* 0x002fc800078e020e */
[----:B------:R-:W-:Y:S01]  /*1570*/  IMAD.SHL.U32 R41, R41, 0x8, RZ ;  /* 0x0000000829297824 */ /* 0x000fe200078e00ff */
[----:B------:R1:W-:Y:S04]  /*1580*/  STS [R3], R4 ;  /* 0x0000000403007388 */ /* 0x0003e80000000800 */
[----:B------:R3:W-:Y:S04]  /*1590*/  STS [R3+0x280], R6 ;  /* 0x0002800603007388 */ /* 0x0007e80000000800 */
[----:B------:R3:W-:Y:S04]  /*15a0*/  STS [R3+0x20], R8 ;  /* 0x0000200803007388 */ /* 0x0007e80000000800 */
[----:B------:R3:W-:Y:S01]  /*15b0*/  STS [R3+0x2a0], R10 ;  /* 0x0002a00a03007388 */ /* 0x0007e20000000800 */
[----:B-1----:R-:W-:Y:S01]  /*15c0*/  LEA R4, R41, UR4, 0x1 ;  /* 0x0000000429047c11 */ /* 0x002fe2000f8e08ff */
[----:B------:R-:W-:Y:S06]  /*15d0*/  BAR.SYNC.DEFER_BLOCKING 0x0 ;  /* 0x0000000000007b1d */ /* 0x000fec0000010000 */
[----:B---3--:R-:W-:Y:S05]  /*15e0*/  @!P0 EXIT ;  /* 0x000000000000894d */ /* 0x008fea0003800000 */
[----:B------:R-:W1:Y:S04]  /*15f0*/  LDS.128 R4, [R4] ;  /* 0x0000000004047984 */ /* 0x000e680000000c00 */
[----:B-1----:R-:W-:Y:S01]  /*1600*/  STG.E.128 desc[UR6][R14.64], R4 ;  /* 0x000000040e007986 */ /* 0x002fe2000c101d06 */
[----:B------:R-:W-:Y:S05]  /*1610*/  EXIT ;  /* 0x000000000000794d */ /* 0x000fea0003800000 */
.L_x_1:
[----:B------:R-:W-:-:S00]  /*1620*/  BRA `(.L_x_1) ;  /* 0xfffffffc00fc7947 */ /* 0x000fc0000383ffff */
[----:B------:R-:W-:-:S00]  /*1630*/  NOP ;  /* 0x0000000000007918 */ /* 0x000fc00000000000 */
        /* <DEDUP_REMOVED lines=12> */
.L_x_2:


//--------------------- .nv.shared.triton_mm      --------------------------
	.section	.nv.shared.triton_mm,"aw",@nobits
	.sectionflags	@""
	.align	16
	.zero		1024


//--------------------- .nv.constant0.triton_mm   --------------------------
	.section	.nv.constant0.triton_mm,"a",@progbits
	.sectionflags	@""
	.align	4
.nv.constant0.triton_mm:
	.zero		552
